//
// Generated by NVIDIA NVVM Compiler
//
// Compiler Build ID: CL-36424714
// Cuda compilation tools, release 13.0, V13.0.88
// Based on NVVM 20.0.0
//

.version 9.0
.target sm_100
.address_size 64

	// .globl	_Z10huber_lossPKfS0_Pfm
.func  (.param .b64 func_retval0) __internal_accurate_pow
(
	.param .b64 __internal_accurate_pow_param_0
)
;

.visible .entry _Z10huber_lossPKfS0_Pfm(
	.param .u64 .ptr .align 1 _Z10huber_lossPKfS0_Pfm_param_0,
	.param .u64 .ptr .align 1 _Z10huber_lossPKfS0_Pfm_param_1,
	.param .u64 .ptr .align 1 _Z10huber_lossPKfS0_Pfm_param_2,
	.param .u64 _Z10huber_lossPKfS0_Pfm_param_3
)
{
	.reg .pred 	%p<16>;
	.reg .b32 	%r<23>;
	.reg .b32 	%f<8>;
	.reg .b64 	%rd<16>;
	.reg .b64 	%fd<19>;

	ld.param.u64 	%rd3, [_Z10huber_lossPKfS0_Pfm_param_0];
	ld.param.u64 	%rd4, [_Z10huber_lossPKfS0_Pfm_param_1];
	ld.param.u64 	%rd5, [_Z10huber_lossPKfS0_Pfm_param_2];
	ld.param.u64 	%rd6, [_Z10huber_lossPKfS0_Pfm_param_3];
	cvta.to.global.u64 	%rd1, %rd5;
	mov.u32 	%r4, %ctaid.x;
	mov.u32 	%r5, %ntid.x;
	mov.u32 	%r6, %tid.x;
	mad.lo.s32 	%r7, %r4, %r5, %r6;
	cvt.s64.s32 	%rd2, %r7;
	setp.le.u64 	%p1, %rd6, %rd2;
	@%p1 bra 	$L__BB0_11;
	cvta.to.global.u64 	%rd7, %rd3;
	cvta.to.global.u64 	%rd8, %rd4;
	shl.b64 	%rd9, %rd2, 2;
	add.s64 	%rd10, %rd7, %rd9;
	ld.global.f32 	%f3, [%rd10];
	add.s64 	%rd11, %rd8, %rd9;
	ld.global.f32 	%f4, [%rd11];
	sub.f32 	%f1, %f3, %f4;
	abs.f32 	%f2, %f1;
	setp.geu.f32 	%p2, %f2, 0f3F800000;
	@%p2 bra 	$L__BB0_10;
	cvt.f64.f32 	%fd1, %f1;
	{
	.reg .b32 %temp; 
	mov.b64 	{%temp, %r1}, %fd1;
	}
	mov.f64 	%fd9, 0d4000000000000000;
	{
	.reg .b32 %temp; 
	mov.b64 	{%temp, %r8}, %fd9;
	}
	and.b32  	%r3, %r8, 2146435072;
	setp.eq.s32 	%p3, %r3, 1062207488;
	abs.f64 	%fd2, %fd1;
	{ // callseq 0, 0
	.param .b64 param0;
	st.param.f64 	[param0], %fd2;
	.param .b64 retval0;
	call.uni (retval0), 
	__internal_accurate_pow, 
	(
	param0
	);
	ld.param.f64 	%fd10, [retval0];
	} // callseq 0
	setp.lt.s32 	%p4, %r1, 0;
	neg.f64 	%fd12, %fd10;
	selp.f64 	%fd13, %fd12, %fd10, %p3;
	selp.f64 	%fd18, %fd13, %fd10, %p4;
	setp.neu.f32 	%p5, %f1, 0f00000000;
	@%p5 bra 	$L__BB0_4;
	setp.eq.s32 	%p6, %r3, 1062207488;
	selp.b32 	%r9, %r1, 0, %p6;
	setp.lt.s32 	%p7, %r8, 0;
	or.b32  	%r10, %r9, 2146435072;
	selp.b32 	%r11, %r10, %r9, %p7;
	mov.b32 	%r12, 0;
	mov.b64 	%fd18, {%r12, %r11};
$L__BB0_4:
	add.f64 	%fd14, %fd1, 0d4000000000000000;
	{
	.reg .b32 %temp; 
	mov.b64 	{%temp, %r13}, %fd14;
	}
	and.b32  	%r14, %r13, 2146435072;
	setp.ne.s32 	%p8, %r14, 2146435072;
	@%p8 bra 	$L__BB0_9;
	setp.num.f32 	%p9, %f1, %f1;
	@%p9 bra 	$L__BB0_7;
	mov.f64 	%fd15, 0d4000000000000000;
	add.rn.f64 	%fd18, %fd1, %fd15;
	bra.uni 	$L__BB0_9;
$L__BB0_7:
	setp.neu.f64 	%p10, %fd2, 0d7FF0000000000000;
	@%p10 bra 	$L__BB0_9;
	setp.lt.s32 	%p11, %r1, 0;
	setp.eq.s32 	%p12, %r3, 1062207488;
	setp.lt.s32 	%p13, %r8, 0;
	selp.b32 	%r16, 0, 2146435072, %p13;
	and.b32  	%r17, %r8, 2147483647;
	setp.ne.s32 	%p14, %r17, 1071644672;
	or.b32  	%r18, %r16, -2147483648;
	selp.b32 	%r19, %r18, %r16, %p14;
	selp.b32 	%r20, %r19, %r16, %p12;
	selp.b32 	%r21, %r20, %r16, %p11;
	mov.b32 	%r22, 0;
	mov.b64 	%fd18, {%r22, %r21};
$L__BB0_9:
	setp.eq.f32 	%p15, %f1, 0f3F800000;
	mul.f64 	%fd16, %fd18, 0d3FE0000000000000;
	cvt.rn.f32.f64 	%f6, %fd16;
	selp.f32 	%f7, 0f3F000000, %f6, %p15;
	add.s64 	%rd15, %rd1, %rd9;
	st.global.f32 	[%rd15], %f7;
	bra.uni 	$L__BB0_11;
$L__BB0_10:
	add.f32 	%f5, %f2, 0fBF000000;
	add.s64 	%rd13, %rd1, %rd9;
	st.global.f32 	[%rd13], %f5;
$L__BB0_11:
	ret;

}
.func  (.param .b64 func_retval0) __internal_accurate_pow(
	.param .b64 __internal_accurate_pow_param_0
)
{
	.reg .pred 	%p<8>;
	.reg .b32 	%r<49>;
	.reg .b32 	%f<3>;
	.reg .b64 	%fd<109>;

	ld.param.f64 	%fd10, [__internal_accurate_pow_param_0];
	{
	.reg .b32 %temp; 
	mov.b64 	{%temp, %r46}, %fd10;
	}
	{
	.reg .b32 %temp; 
	mov.b64 	{%r45, %temp}, %fd10;
	}
	shr.u32 	%r47, %r46, 20;
	setp.gt.u32 	%p1, %r46, 1048575;
	@%p1 bra 	$L__BB1_2;
	mul.f64 	%fd11, %fd10, 0d4350000000000000;
	{
	.reg .b32 %temp; 
	mov.b64 	{%temp, %r46}, %fd11;
	}
	{
	.reg .b32 %temp; 
	mov.b64 	{%r45, %temp}, %fd11;
	}
	shr.u32 	%r16, %r46, 20;
	add.s32 	%r47, %r16, -54;
$L__BB1_2:
	add.s32 	%r48, %r47, -1023;
	and.b32  	%r17, %r46, -2146435073;
	or.b32  	%r18, %r17, 1072693248;
	mov.b64 	%fd107, {%r45, %r18};
	setp.lt.u32 	%p2, %r18, 1073127583;
	@%p2 bra 	$L__BB1_4;
	{
	.reg .b32 %temp; 
	mov.b64 	{%r19, %temp}, %fd107;
	}
	{
	.reg .b32 %temp; 
	mov.b64 	{%temp, %r20}, %fd107;
	}
	add.s32 	%r21, %r20, -1048576;
	mov.b64 	%fd107, {%r19, %r21};
	add.s32 	%r48, %r47, -1022;
$L__BB1_4:
	add.f64 	%fd12, %fd107, 0dBFF0000000000000;
	add.f64 	%fd13, %fd107, 0d3FF0000000000000;
	rcp.approx.ftz.f64 	%fd14, %fd13;
	neg.f64 	%fd15, %fd13;
	fma.rn.f64 	%fd16, %fd15, %fd14, 0d3FF0000000000000;
	fma.rn.f64 	%fd17, %fd16, %fd16, %fd16;
	fma.rn.f64 	%fd18, %fd17, %fd14, %fd14;
	mul.f64 	%fd19, %fd12, %fd18;
	fma.rn.f64 	%fd20, %fd12, %fd18, %fd19;
	mul.f64 	%fd21, %fd20, %fd20;
	fma.rn.f64 	%fd22, %fd21, 0d3EB0F5FF7D2CAFE2, 0d3ED0F5D241AD3B5A;
	fma.rn.f64 	%fd23, %fd22, %fd21, 0d3EF3B20A75488A3F;
	fma.rn.f64 	%fd24, %fd23, %fd21, 0d3F1745CDE4FAECD5;
	fma.rn.f64 	%fd25, %fd24, %fd21, 0d3F3C71C7258A578B;
	fma.rn.f64 	%fd26, %fd25, %fd21, 0d3F6249249242B910;
	fma.rn.f64 	%fd27, %fd26, %fd21, 0d3F89999999999DFB;
	sub.f64 	%fd28, %fd12, %fd20;
	add.f64 	%fd29, %fd28, %fd28;
	neg.f64 	%fd30, %fd20;
	fma.rn.f64 	%fd31, %fd30, %fd12, %fd29;
	mul.f64 	%fd32, %fd18, %fd31;
	fma.rn.f64 	%fd33, %fd21, %fd27, 0d3FB5555555555555;
	mov.f64 	%fd34, 0d3FB5555555555555;
	sub.f64 	%fd35, %fd34, %fd33;
	fma.rn.f64 	%fd36, %fd21, %fd27, %fd35;
	add.f64 	%fd37, %fd36, 0dBC46A4CB00B9E7B0;
	add.f64 	%fd38, %fd33, %fd37;
	sub.f64 	%fd39, %fd33, %fd38;
	add.f64 	%fd40, %fd37, %fd39;
	mul.rn.f64 	%fd41, %fd20, %fd20;
	neg.f64 	%fd42, %fd41;
	fma.rn.f64 	%fd43, %fd20, %fd20, %fd42;
	{
	.reg .b32 %temp; 
	mov.b64 	{%r22, %temp}, %fd32;
	}
	{
	.reg .b32 %temp; 
	mov.b64 	{%temp, %r23}, %fd32;
	}
	add.s32 	%r24, %r23, 1048576;
	mov.b64 	%fd44, {%r22, %r24};
	fma.rn.f64 	%fd45, %fd20, %fd44, %fd43;
	mul.rn.f64 	%fd46, %fd41, %fd20;
	neg.f64 	%fd47, %fd46;
	fma.rn.f64 	%fd48, %fd41, %fd20, %fd47;
	fma.rn.f64 	%fd49, %fd41, %fd32, %fd48;
	fma.rn.f64 	%fd50, %fd45, %fd20, %fd49;
	mul.rn.f64 	%fd51, %fd38, %fd46;
	neg.f64 	%fd52, %fd51;
	fma.rn.f64 	%fd53, %fd38, %fd46, %fd52;
	fma.rn.f64 	%fd54, %fd38, %fd50, %fd53;
	fma.rn.f64 	%fd55, %fd40, %fd46, %fd54;
	add.f64 	%fd56, %fd51, %fd55;
	sub.f64 	%fd57, %fd51, %fd56;
	add.f64 	%fd58, %fd55, %fd57;
	add.f64 	%fd59, %fd20, %fd56;
	sub.f64 	%fd60, %fd20, %fd59;
	add.f64 	%fd61, %fd56, %fd60;
	add.f64 	%fd62, %fd58, %fd61;
	add.f64 	%fd63, %fd32, %fd62;
	add.f64 	%fd64, %fd59, %fd63;
	sub.f64 	%fd65, %fd59, %fd64;
	add.f64 	%fd66, %fd63, %fd65;
	xor.b32  	%r25, %r48, -2147483648;
	mov.b32 	%r26, 1127219200;
	mov.b64 	%fd67, {%r25, %r26};
	mov.b32 	%r27, -2147483648;
	mov.b64 	%fd68, {%r27, %r26};
	sub.f64 	%fd69, %fd67, %fd68;
	fma.rn.f64 	%fd70, %fd69, 0d3FE62E42FEFA39EF, %fd64;
	fma.rn.f64 	%fd71, %fd69, 0dBFE62E42FEFA39EF, %fd70;
	sub.f64 	%fd72, %fd71, %fd64;
	sub.f64 	%fd73, %fd66, %fd72;
	fma.rn.f64 	%fd74, %fd69, 0d3C7ABC9E3B39803F, %fd73;
	add.f64 	%fd75, %fd70, %fd74;
	sub.f64 	%fd76, %fd70, %fd75;
	add.f64 	%fd77, %fd74, %fd76;
	mov.f64 	%fd78, 0d4000000000000000;
	{
	.reg .b32 %temp; 
	mov.b64 	{%temp, %r28}, %fd78;
	}
	{
	.reg .b32 %temp; 
	mov.b64 	{%r29, %temp}, %fd78;
	}
	shl.b32 	%r30, %r28, 1;
	setp.gt.u32 	%p3, %r30, -33554433;
	and.b32  	%r31, %r28, -15728641;
	selp.b32 	%r32, %r31, %r28, %p3;
	mov.b64 	%fd79, {%r29, %r32};
	mul.rn.f64 	%fd80, %fd75, %fd79;
	neg.f64 	%fd81, %fd80;
	fma.rn.f64 	%fd82, %fd75, %fd79, %fd81;
	fma.rn.f64 	%fd83, %fd77, %fd79, %fd82;
	add.f64 	%fd4, %fd80, %fd83;
	sub.f64 	%fd84, %fd80, %fd4;
	add.f64 	%fd5, %fd83, %fd84;
	fma.rn.f64 	%fd85, %fd4, 0d3FF71547652B82FE, 0d4338000000000000;
	{
	.reg .b32 %temp; 
	mov.b64 	{%r13, %temp}, %fd85;
	}
	mov.f64 	%fd86, 0dC338000000000000;
	add.rn.f64 	%fd87, %fd85, %fd86;
	fma.rn.f64 	%fd88, %fd87, 0dBFE62E42FEFA39EF, %fd4;
	fma.rn.f64 	%fd89, %fd87, 0dBC7ABC9E3B39803F, %fd88;
	fma.rn.f64 	%fd90, %fd89, 0d3E5ADE1569CE2BDF, 0d3E928AF3FCA213EA;
	fma.rn.f64 	%fd91, %fd90, %fd89, 0d3EC71DEE62401315;
	fma.rn.f64 	%fd92, %fd91, %fd89, 0d3EFA01997C89EB71;
	fma.rn.f64 	%fd93, %fd92, %fd89, 0d3F2A01A014761F65;
	fma.rn.f64 	%fd94, %fd93, %fd89, 0d3F56C16C1852B7AF;
	fma.rn.f64 	%fd95, %fd94, %fd89, 0d3F81111111122322;
	fma.rn.f64 	%fd96, %fd95, %fd89, 0d3FA55555555502A1;
	fma.rn.f64 	%fd97, %fd96, %fd89, 0d3FC5555555555511;
	fma.rn.f64 	%fd98, %fd97, %fd89, 0d3FE000000000000B;
	fma.rn.f64 	%fd99, %fd98, %fd89, 0d3FF0000000000000;
	fma.rn.f64 	%fd100, %fd99, %fd89, 0d3FF0000000000000;
	{
	.reg .b32 %temp; 
	mov.b64 	{%r14, %temp}, %fd100;
	}
	{
	.reg .b32 %temp; 
	mov.b64 	{%temp, %r15}, %fd100;
	}
	shl.b32 	%r33, %r13, 20;
	add.s32 	%r34, %r33, %r15;
	mov.b64 	%fd108, {%r14, %r34};
	{
	.reg .b32 %temp; 
	mov.b64 	{%temp, %r35}, %fd4;
	}
	mov.b32 	%f2, %r35;
	abs.f32 	%f1, %f2;
	setp.lt.f32 	%p4, %f1, 0f4086232B;
	@%p4 bra 	$L__BB1_7;
	setp.lt.f64 	%p5, %fd4, 0d0000000000000000;
	add.f64 	%fd101, %fd4, 0d7FF0000000000000;
	selp.f64 	%fd108, 0d0000000000000000, %fd101, %p5;
	setp.geu.f32 	%p6, %f1, 0f40874800;
	@%p6 bra 	$L__BB1_7;
	shr.u32 	%r36, %r13, 31;
	add.s32 	%r37, %r13, %r36;
	shr.s32 	%r38, %r37, 1;
	shl.b32 	%r39, %r38, 20;
	add.s32 	%r40, %r15, %r39;
	mov.b64 	%fd102, {%r14, %r40};
	sub.s32 	%r41, %r13, %r38;
	shl.b32 	%r42, %r41, 20;
	add.s32 	%r43, %r42, 1072693248;
	mov.b32 	%r44, 0;
	mov.b64 	%fd103, {%r44, %r43};
	mul.f64 	%fd108, %fd103, %fd102;
$L__BB1_7:
	abs.f64 	%fd104, %fd108;
	setp.eq.f64 	%p7, %fd104, 0d7FF0000000000000;
	fma.rn.f64 	%fd105, %fd108, %fd5, %fd108;
	selp.f64 	%fd106, %fd108, %fd105, %p7;
	st.param.f64 	[func_retval0], %fd106;
	ret;

}


// ===== COMPILED SASS (sm_100) =====

	.target	sm_100

	.elftype	@"ET_EXEC"


//--------------------- .note.nv.tkinfo           --------------------------
	.section	.note.nv.tkinfo,"",@"SHT_NOTE"
	.sectionflags	@"SHF_NOTE_NV_TKINFO"
	.tkinfo
        /*0018*/ 	.word	0x00000002
        /*0030*/ 	.string	""
        /*0030*/ 	.string	"ptxas"
        /*0030*/ 	.string	"Cuda compilation tools, release 13.0, V13.0.88"
        /*0030*/ 	.string	"Build cuda_13.0.r13.0/compiler.36424714_0"
        /*0030*/ 	.string	"-arch sm_100 -m 64 "



//--------------------- .note.nv.cuinfo           --------------------------
	.section	.note.nv.cuinfo,"",@"SHT_NOTE"
	.sectionflags	@"SHF_NOTE_NV_CUINFO"
        /*0018*/ 	.short	0x0002
        /*001a*/ 	.short	0x0064
        /*001c*/ 	.short	0x0082
	.zero		2


//--------------------- .nv.info                  --------------------------
	.section	.nv.info,"",@"SHT_CUDA_INFO"
	.align	4


	//----- nvinfo : EIATTR_REGCOUNT
	.align		4
        /*0000*/ 	.byte	0x04, 0x2f
        /*0002*/ 	.short	(.L_1 - .L_0)
	.align		4
.L_0:
        /*0004*/ 	.word	index@(_Z10huber_lossPKfS0_Pfm)
        /*0008*/ 	.word	0x0000001d


	//----- nvinfo : EIATTR_FRAME_SIZE
	.align		4
.L_1:
        /*000c*/ 	.byte	0x04, 0x11
        /*000e*/ 	.short	(.L_3 - .L_2)
	.align		4
.L_2:
        /*0010*/ 	.word	index@($_Z10huber_lossPKfS0_Pfm$__internal_accurate_pow)
        /*0014*/ 	.word	0x00000000


	//----- nvinfo : EIATTR_FRAME_SIZE
	.align		4
.L_3:
        /*0018*/ 	.byte	0x04, 0x11
        /*001a*/ 	.short	(.L_5 - .L_4)
	.align		4
.L_4:
        /*001c*/ 	.word	index@(_Z10huber_lossPKfS0_Pfm)
        /*0020*/ 	.word	0x00000000


	//----- nvinfo : EIATTR_MIN_STACK_SIZE
	.align		4
.L_5:
        /*0024*/ 	.byte	0x04, 0x12
        /*0026*/ 	.short	(.L_7 - .L_6)
	.align		4
.L_6:
        /*0028*/ 	.word	index@(_Z10huber_lossPKfS0_Pfm)
        /*002c*/ 	.word	0x00000000
.L_7:


//--------------------- .nv.compat                --------------------------
	.section	.nv.compat,"",@"SHT_CUDA_COMPAT_INFO"
	.align	4
        /*0000*/ 	.byte	0x02, 0x09, 0x00, 0x00, 0x02, 0x02, 0x01, 0x00, 0x02, 0x05, 0x05, 0x00, 0x03, 0x07, 0x01, 0x01
        /*0010*/ 	.byte	0x02, 0x03, 0x00, 0x00, 0x02, 0x06, 0x01, 0x00, 0x04, 0x0b, 0x08, 0x00, 0x01, 0x00, 0x00, 0x00
        /*0020*/ 	.byte	0x00, 0x00, 0x00, 0x00


//--------------------- .nv.info._Z10huber_lossPKfS0_Pfm --------------------------
	.section	.nv.info._Z10huber_lossPKfS0_Pfm,"",@"SHT_CUDA_INFO"
	.sectionflags	@""
	.align	4


	//----- nvinfo : EIATTR_CUDA_API_VERSION
	.align		4
        /*0000*/ 	.byte	0x04, 0x37
        /*0002*/ 	.short	(.L_9 - .L_8)
.L_8:
        /*0004*/ 	.word	0x00000082


	//----- nvinfo : EIATTR_KPARAM_INFO
	.align		4
.L_9:
        /*0008*/ 	.byte	0x04, 0x17
        /*000a*/ 	.short	(.L_11 - .L_10)
.L_10:
        /*000c*/ 	.word	0x00000000
        /*0010*/ 	.short	0x0003
        /*0012*/ 	.short	0x0018
        /*0014*/ 	.byte	0x00, 0xf0, 0x21, 0x00


	//----- nvinfo : EIATTR_KPARAM_INFO
	.align		4
.L_11:
        /*0018*/ 	.byte	0x04, 0x17
        /*001a*/ 	.short	(.L_13 - .L_12)
.L_12:
        /*001c*/ 	.word	0x00000000
        /*0020*/ 	.short	0x0002
        /*0022*/ 	.short	0x0010
        /*0024*/ 	.byte	0x00, 0xf5, 0x21, 0x00


	//----- nvinfo : EIATTR_KPARAM_INFO
	.align		4
.L_13:
        /*0028*/ 	.byte	0x04, 0x17
        /*002a*/ 	.short	(.L_15 - .L_14)
.L_14:
        /*002c*/ 	.word	0x00000000
        /*0030*/ 	.short	0x0001
        /*0032*/ 	.short	0x0008
        /*0034*/ 	.byte	0x00, 0xf5, 0x21, 0x00


	//----- nvinfo : EIATTR_KPARAM_INFO
	.align		4
.L_15:
        /*0038*/ 	.byte	0x04, 0x17
        /*003a*/ 	.short	(.L_17 - .L_16)
.L_16:
        /*003c*/ 	.word	0x00000000
        /*0040*/ 	.short	0x0000
        /*0042*/ 	.short	0x0000
        /*0044*/ 	.byte	0x00, 0xf5, 0x21, 0x00


	//----- nvinfo : EIATTR_SPARSE_MMA_MASK
	.align		4
.L_17:
        /*0048*/ 	.byte	0x03, 0x50
        /*004a*/ 	.short	0x0000


	//----- nvinfo : EIATTR_MAXREG_COUNT
	.align		4
        /*004c*/ 	.byte	0x03, 0x1b
        /*004e*/ 	.short	0x00ff


	//----- nvinfo : EIATTR_MERCURY_ISA_VERSION
	.align		4
        /*0050*/ 	.byte	0x03, 0x5f
        /*0052*/ 	.short	0x0101


	//----- nvinfo : EIATTR_VRC_CTA_INIT_COUNT
	.align		4
        /*0054*/ 	.byte	0x02, 0x4a
	.zero		1
	.zero		1


	//----- nvinfo : EIATTR_EXIT_INSTR_OFFSETS
	.align		4
        /*0058*/ 	.byte	0x04, 0x1c
        /*005a*/ 	.short	(.L_19 - .L_18)


	//   ....[0]....
.L_18:
        /*005c*/ 	.word	0x00000090


	//   ....[1]....
        /*0060*/ 	.word	0x00000340


	//   ....[2]....
        /*0064*/ 	.word	0x000003a0


	//----- nvinfo : EIATTR_CRS_STACK_SIZE
	.align		4
.L_19:
        /*0068*/ 	.byte	0x04, 0x1e
        /*006a*/ 	.short	(.L_21 - .L_20)
.L_20:
        /*006c*/ 	.word	0x00000000


	//----- nvinfo : EIATTR_CBANK_PARAM_SIZE
	.align		4
.L_21:
        /*0070*/ 	.byte	0x03, 0x19
        /*0072*/ 	.short	0x0020


	//----- nvinfo : EIATTR_PARAM_CBANK
	.align		4
        /*0074*/ 	.byte	0x04, 0x0a
        /*0076*/ 	.short	(.L_23 - .L_22)
	.align		4
.L_22:
        /*0078*/ 	.word	index@(.nv.constant0._Z10huber_lossPKfS0_Pfm)
        /*007c*/ 	.short	0x0380
        /*007e*/ 	.short	0x0020


	//----- nvinfo : EIATTR_SW_WAR
	.align		4
.L_23:
        /*0080*/ 	.byte	0x04, 0x36
        /*0082*/ 	.short	(.L_25 - .L_24)
.L_24:
        /*0084*/ 	.word	0x00000008
.L_25:


//--------------------- .nv.callgraph             --------------------------
	.section	.nv.callgraph,"",@"SHT_CUDA_CALLGRAPH"
	.align	4
	.sectionentsize	8
	.align		4
        /*0000*/ 	.word	0x00000000
	.align		4
        /*0004*/ 	.word	0xffffffff
	.align		4
        /*0008*/ 	.word	0x00000000
	.align		4
        /*000c*/ 	.word	0xfffffffe
	.align		4
        /*0010*/ 	.word	0x00000000
	.align		4
        /*0014*/ 	.word	0xfffffffd
	.align		4
        /*0018*/ 	.word	0x00000000
	.align		4
        /*001c*/ 	.word	0xfffffffc


//--------------------- .text._Z10huber_lossPKfS0_Pfm --------------------------
	.section	.text._Z10huber_lossPKfS0_Pfm,"ax",@progbits
	.align	128
        .global         _Z10huber_lossPKfS0_Pfm
        .type           _Z10huber_lossPKfS0_Pfm,@function
        .size           _Z10huber_lossPKfS0_Pfm,(.L_x_6 - _Z10huber_lossPKfS0_Pfm)
        .other          _Z10huber_lossPKfS0_Pfm,@"STO_CUDA_ENTRY STV_DEFAULT"
_Z10huber_lossPKfS0_Pfm:
.text._Z10huber_lossPKfS0_Pfm:
[----:B------:R-:W-:Y:S01]  /*0000*/  LDC R1, c[0x0][0x37c] ;  /* 0x0000df00ff017b82 */ /* 0x000fe20000000800 */
[----:B------:R-:W0:Y:S07]  /*0010*/  S2R R0, SR_TID.X ;  /* 0x0000000000007919 */ /* 0x000e2e0000002100 */
[----:B------:R-:W0:Y:S01]  /*0020*/  S2UR UR4, SR_CTAID.X ;  /* 0x00000000000479c3 */ /* 0x000e220000002500 */
[----:B------:R-:W1:Y:S07]  /*0030*/  LDCU.64 UR6, c[0x0][0x398] ;  /* 0x00007300ff0677ac */ /* 0x000e6e0008000a00 */
[----:B------:R-:W0:Y:S02]  /*0040*/  LDC R3, c[0x0][0x360] ;  /* 0x0000d800ff037b82 */ /* 0x000e240000000800 */
[----:B0-----:R-:W-:-:S05]  /*0050*/  IMAD R3, R3, UR4, R0 ;  /* 0x0000000403037c24 */ /* 0x001fca000f8e0200 */
[----:B-1----:R-:W-:Y:S02]  /*0060*/  ISETP.GE.U32.AND P0, PT, R3, UR6, PT ;  /* 0x0000000603007c0c */ /* 0x002fe4000bf06070 */
[----:B------:R-:W-:-:S04]  /*0070*/  SHF.R.S32.HI R0, RZ, 0x1f, R3 ;  /* 0x0000001fff007819 */ /* 0x000fc80000011403 */
[----:B------:R-:W-:-:S13]  /*0080*/  ISETP.GE.U32.AND.EX P0, PT, R0, UR7, PT, P0 ;  /* 0x0000000700007c0c */ /* 0x000fda000bf06100 */
[----:B------:R-:W-:Y:S05]  /*0090*/  @P0 EXIT ;  /* 0x000000000000094d */ /* 0x000fea0003800000 */
[----:B------:R-:W0:Y:S01]  /*00a0*/  LDCU.128 UR8, c[0x0][0x380] ;  /* 0x00007000ff0877ac */ /* 0x000e220008000c00 */
[C---:B------:R-:W-:Y:S01]  /*00b0*/  IMAD.SHL.U32 R2, R3.reuse, 0x4, RZ ;  /* 0x0000000403027824 */ /* 0x040fe200078e00ff */
[----:B------:R-:W-:Y:S01]  /*00c0*/  SHF.L.U64.HI R3, R3, 0x2, R0 ;  /* 0x0000000203037819 */ /* 0x000fe20000010200 */
[----:B------:R-:W1:Y:S03]  /*00d0*/  LDCU.64 UR4, c[0x0][0x358] ;  /* 0x00006b00ff0477ac */ /* 0x000e660008000a00 */
[C---:B0-----:R-:W-:Y:S02]  /*00e0*/  IADD3 R6, P1, PT, R2.reuse, UR10, RZ ;  /* 0x0000000a02067c10 */ /* 0x041fe4000ff3e0ff */
[----:B------:R-:W-:Y:S02]  /*00f0*/  IADD3 R4, P0, PT, R2, UR8, RZ ;  /* 0x0000000802047c10 */ /* 0x000fe4000ff1e0ff */
[----:B------:R-:W-:-:S02]  /*0100*/  IADD3.X R7, PT, PT, R3, UR11, RZ, P1, !PT ;  /* 0x0000000b03077c10 */ /* 0x000fc40008ffe4ff */
[----:B------:R-:W-:-:S04]  /*0110*/  IADD3.X R5, PT, PT, R3, UR9, RZ, P0, !PT ;  /* 0x0000000903057c10 */ /* 0x000fc800087fe4ff */
[----:B-1----:R-:W2:Y:S04]  /*0120*/  LDG.E R7, desc[UR4][R6.64] ;  /* 0x0000000406077981 */ /* 0x002ea8000c1e1900 */
[----:B------:R-:W2:Y:S02]  /*0130*/  LDG.E R4, desc[UR4][R4.64] ;  /* 0x0000000404047981 */ /* 0x000ea4000c1e1900 */
[----:B--2---:R-:W-:-:S05]  /*0140*/  FADD R26, R4, -R7 ;  /* 0x80000007041a7221 */ /* 0x004fca0000000000 */
[----:B------:R-:W-:-:S13]  /*0150*/  FSETP.GEU.AND P0, PT, |R26|, 1, PT ;  /* 0x3f8000001a00780b */ /* 0x000fda0003f0e200 */
[----:B------:R-:W-:Y:S05]  /*0160*/  @P0 BRA `(.L_x_0) ;  /* 0x0000000000780947 */ /* 0x000fea0003800000 */
[----:B------:R0:W1:Y:S01]  /*0170*/  F2F.F64.F32 R4, R26 ;  /* 0x0000001a00047310 */ /* 0x0000620000201800 */
[----:B------:R-:W-:Y:S01]  /*0180*/  BSSY.RECONVERGENT B0, `(.L_x_1) ;  /* 0x0000003000007945 */ /* 0x000fe20003800200 */
[----:B------:R-:W-:-:S07]  /*0190*/  MOV R0, 0x1b0 ;  /* 0x000001b000007802 */ /* 0x000fce0000000f00 */
[----:B01----:R-:W-:Y:S05]  /*01a0*/  CALL.REL.NOINC `($_Z10huber_lossPKfS0_Pfm$__internal_accurate_pow) ;  /* 0x0000000000807944 */ /* 0x003fea0003c00000 */
[----:B------:R-:W-:Y:S05]  /*01b0*/  BSYNC.RECONVERGENT B0 ;  /* 0x0000000000007941 */ /* 0x000fea0003800200 */
.L_x_1:
[----:B------:R-:W-:Y:S01]  /*01c0*/  DADD R6, R4, 2 ;  /* 0x4000000004067429 */ /* 0x000fe20000000000 */
[----:B------:R-:W-:Y:S01]  /*01d0*/  FSETP.NEU.AND P0, PT, R26, RZ, PT ;  /* 0x000000ff1a00720b */ /* 0x000fe20003f0d000 */
[----:B------:R-:W-:Y:S08]  /*01e0*/  BSSY.RECONVERGENT B0, `(.L_x_2) ;  /* 0x000000d000007945 */ /* 0x000ff00003800200 */
[----:B------:R-:W-:Y:S01]  /*01f0*/  LOP3.LUT R6, R7, 0x7ff00000, RZ, 0xc0, !PT ;  /* 0x7ff0000007067812 */ /* 0x000fe200078ec0ff */
[----:B------:R-:W-:-:S03]  /*0200*/  IMAD.MOV.U32 R7, RZ, RZ, R9 ;  /* 0x000000ffff077224 */ /* 0x000fc600078e0009 */
[----:B------:R-:W-:Y:S01]  /*0210*/  ISETP.NE.AND P1, PT, R6, 0x7ff00000, PT ;  /* 0x7ff000000600780c */ /* 0x000fe20003f25270 */
[----:B------:R-:W-:Y:S01]  /*0220*/  IMAD.MOV.U32 R6, RZ, RZ, R8 ;  /* 0x000000ffff067224 */ /* 0x000fe200078e0008 */
[----:B------:R-:W-:-:S11]  /*0230*/  @!P0 CS2R R6, SRZ ;  /* 0x0000000000068805 */ /* 0x000fd6000001ff00 */
[----:B------:R-:W-:Y:S05]  /*0240*/  @P1 BRA `(.L_x_3) ;  /* 0x0000000000181947 */ /* 0x000fea0003800000 */
[----:B------:R-:W-:-:S13]  /*0250*/  FSETP.NAN.AND P0, PT, R26, R26, PT ;  /* 0x0000001a1a00720b */ /* 0x000fda0003f08000 */
[----:B------:R-:W-:Y:S01]  /*0260*/  @P0 DADD R6, R4, 2 ;  /* 0x4000000004060429 */ /* 0x000fe20000000000 */
[----:B------:R-:W-:Y:S10]  /*0270*/  @P0 BRA `(.L_x_3) ;  /* 0x00000000000c0947 */ /* 0x000ff40003800000 */
[----:B------:R-:W-:-:S14]  /*0280*/  DSETP.NEU.AND P0, PT, |R4|, +INF , PT ;  /* 0x7ff000000400742a */ /* 0x000fdc0003f0d200 */
[----:B------:R-:W-:Y:S02]  /*0290*/  @!P0 IMAD.MOV.U32 R6, RZ, RZ, 0x0 ;  /* 0x00000000ff068424 */ /* 0x000fe400078e00ff */
[----:B------:R-:W-:-:S07]  /*02a0*/  @!P0 IMAD.MOV.U32 R7, RZ, RZ, 0x7ff00000 ;  /* 0x7ff00000ff078424 */ /* 0x000fce00078e00ff */
.L_x_3:
[----:B------:R-:W-:Y:S05]  /*02b0*/  BSYNC.RECONVERGENT B0 ;  /* 0x0000000000007941 */ /* 0x000fea0003800200 */
.L_x_2:
[----:B------:R-:W-:Y:S01]  /*02c0*/  DMUL R6, R6, 0.5 ;  /* 0x3fe0000006067828 */ /* 0x000fe20000000000 */
[----:B------:R-:W0:Y:S01]  /*02d0*/  LDCU.64 UR6, c[0x0][0x390] ;  /* 0x00007200ff0677ac */ /* 0x000e220008000a00 */
[----:B------:R-:W-:-:S08]  /*02e0*/  FSETP.NEU.AND P0, PT, R26, 1, PT ;  /* 0x3f8000001a00780b */ /* 0x000fd00003f0d000 */
[----:B------:R-:W1:Y:S01]  /*02f0*/  F2F.F32.F64 R6, R6 ;  /* 0x0000000600067310 */ /* 0x000e620000301000 */
[----:B0-----:R-:W-:-:S04]  /*0300*/  IADD3 R2, P1, PT, R2, UR6, RZ ;  /* 0x0000000602027c10 */ /* 0x001fc8000ff3e0ff */
[----:B------:R-:W-:Y:S02]  /*0310*/  IADD3.X R3, PT, PT, R3, UR7, RZ, P1, !PT ;  /* 0x0000000703037c10 */ /* 0x000fe40008ffe4ff */
[----:B-1----:R-:W-:-:S05]  /*0320*/  FSEL R5, R6, 0.5, P0 ;  /* 0x3f00000006057808 */ /* 0x002fca0000000000 */
[----:B------:R-:W-:Y:S01]  /*0330*/  STG.E desc[UR4][R2.64], R5 ;  /* 0x0000000502007986 */ /* 0x000fe2000c101904 */
[----:B------:R-:W-:Y:S05]  /*0340*/  EXIT ;  /* 0x000000000000794d */ /* 0x000fea0003800000 */
.L_x_0:
[----:B------:R-:W0:Y:S01]  /*0350*/  LDCU.64 UR6, c[0x0][0x390] ;  /* 0x00007200ff0677ac */ /* 0x000e220008000a00 */
[----:B------:R-:W-:Y:S01]  /*0360*/  FADD R5, |R26|, -0.5 ;  /* 0xbf0000001a057421 */ /* 0x000fe20000000200 */
[----:B0-----:R-:W-:-:S04]  /*0370*/  IADD3 R2, P0, PT, R2, UR6, RZ ;  /* 0x0000000602027c10 */ /* 0x001fc8000ff1e0ff */
[----:B------:R-:W-:-:S05]  /*0380*/  IADD3.X R3, PT, PT, R3, UR7, RZ, P0, !PT ;  /* 0x0000000703037c10 */ /* 0x000fca00087fe4ff */
[----:B------:R-:W-:Y:S01]  /*0390*/  STG.E desc[UR4][R2.64], R5 ;  /* 0x0000000502007986 */ /* 0x000fe2000c101904 */
[----:B------:R-:W-:Y:S05]  /*03a0*/  EXIT ;  /* 0x000000000000794d */ /* 0x000fea0003800000 */
        .type           $_Z10huber_lossPKfS0_Pfm$__internal_accurate_pow,@function
        .size           $_Z10huber_lossPKfS0_Pfm$__internal_accurate_pow,(.L_x_6 - $_Z10huber_lossPKfS0_Pfm$__internal_accurate_pow)
$_Z10huber_lossPKfS0_Pfm$__internal_accurate_pow:
[----:B------:R-:W-:Y:S01]  /*03b0*/  DADD R6, -RZ, |R4| ;  /* 0x00000000ff067229 */ /* 0x000fe20000000504 */
[----:B------:R-:W-:Y:S01]  /*03c0*/  IMAD.MOV.U32 R14, RZ, RZ, RZ ;  /* 0x000000ffff0e7224 */ /* 0x000fe200078e00ff */
[----:B------:R-:W-:Y:S01]  /*03d0*/  UMOV UR6, 0x7d2cafe2 ;  /* 0x7d2cafe200067882 */ /* 0x000fe20000000000 */
[----:B------:R-:W-:Y:S01]  /*03e0*/  IMAD.MOV.U32 R20, RZ, RZ, 0x41ad3b5a ;  /* 0x41ad3b5aff147424 */ /* 0x000fe200078e00ff */
[----:B------:R-:W-:Y:S01]  /*03f0*/  UMOV UR7, 0x3eb0f5ff ;  /* 0x3eb0f5ff00077882 */ /* 0x000fe20000000000 */
[----:B------:R-:W-:Y:S01]  /*0400*/  IMAD.MOV.U32 R21, RZ, RZ, 0x3ed0f5d2 ;  /* 0x3ed0f5d2ff157424 */ /* 0x000fe200078e00ff */
[----:B------:R-:W-:Y:S01]  /*0410*/  UMOV UR8, 0x3b39803f ;  /* 0x3b39803f00087882 */ /* 0x000fe20000000000 */
[----:B------:R-:W-:-:S03]  /*0420*/  UMOV UR9, 0x3c7abc9e ;  /* 0x3c7abc9e00097882 */ /* 0x000fc60000000000 */
[----:B------:R-:W-:Y:S01]  /*0430*/  ISETP.GT.U32.AND P0, PT, R7, 0xfffff, PT ;  /* 0x000fffff0700780c */ /* 0x000fe20003f04070 */
[----:B------:R-:W-:-:S12]  /*0440*/  IMAD.MOV.U32 R10, RZ, RZ, R7 ;  /* 0x000000ffff0a7224 */ /* 0x000fd800078e0007 */
[----:B------:R-:W-:-:S10]  /*0450*/  @!P0 DMUL R8, R6, 1.80143985094819840000e+16 ;  /* 0x4350000006088828 */ /* 0x000fd40000000000 */
[----:B------:R-:W-:Y:S02]  /*0460*/  @!P0 IMAD.MOV.U32 R10, RZ, RZ, R9 ;  /* 0x000000ffff0a8224 */ /* 0x000fe400078e0009 */
[----:B------:R-:W-:-:S03]  /*0470*/  @!P0 IMAD.MOV.U32 R6, RZ, RZ, R8 ;  /* 0x000000ffff068224 */ /* 0x000fc600078e0008 */
[----:B------:R-:W-:Y:S01]  /*0480*/  LOP3.LUT R10, R10, 0x800fffff, RZ, 0xc0, !PT ;  /* 0x800fffff0a0a7812 */ /* 0x000fe200078ec0ff */
[----:B------:R-:W-:Y:S01]  /*0490*/  IMAD.MOV.U32 R12, RZ, RZ, R6 ;  /* 0x000000ffff0c7224 */ /* 0x000fe200078e0006 */
[----:B------:R-:W-:Y:S02]  /*04a0*/  SHF.R.U32.HI R6, RZ, 0x14, R7 ;  /* 0x00000014ff067819 */ /* 0x000fe40000011607 */
[----:B------:R-:W-:Y:S02]  /*04b0*/  LOP3.LUT R13, R10, 0x3ff00000, RZ, 0xfc, !PT ;  /* 0x3ff000000a0d7812 */ /* 0x000fe400078efcff */
[----:B------:R-:W-:Y:S01]  /*04c0*/  @!P0 LEA.HI R6, R9, 0xffffffca, RZ, 0xc ;  /* 0xffffffca09068811 */ /* 0x000fe200078f60ff */
[----:B------:R-:W-:Y:S01]  /*04d0*/  IMAD.MOV.U32 R9, RZ, RZ, 0x43300000 ;  /* 0x43300000ff097424 */ /* 0x000fe200078e00ff */
[----:B------:R-:W-:-:S03]  /*04e0*/  ISETP.GE.U32.AND P1, PT, R13, 0x3ff6a09f, PT ;  /* 0x3ff6a09f0d00780c */ /* 0x000fc60003f26070 */
[----:B------:R-:W-:-:S10]  /*04f0*/  VIADD R8, R6, 0xfffffc01 ;  /* 0xfffffc0106087836 */ /* 0x000fd40000000000 */
[----:B------:R-:W-:Y:S02]  /*0500*/  @P1 VIADD R11, R13, 0xfff00000 ;  /* 0xfff000000d0b1836 */ /* 0x000fe40000000000 */
[----:B------:R-:W-:Y:S02]  /*0510*/  @P1 VIADD R8, R6, 0xfffffc02 ;  /* 0xfffffc0206081836 */ /* 0x000fe40000000000 */
[----:B------:R-:W-:-:S03]  /*0520*/  @P1 IMAD.MOV.U32 R13, RZ, RZ, R11 ;  /* 0x000000ffff0d1224 */ /* 0x000fc600078e000b */
[----:B------:R-:W-:-:S03]  /*0530*/  LOP3.LUT R8, R8, 0x80000000, RZ, 0x3c, !PT ;  /* 0x8000000008087812 */ /* 0x000fc600078e3cff */
[C---:B------:R-:W-:Y:S02]  /*0540*/  DADD R16, R12.reuse, 1 ;  /* 0x3ff000000c107429 */ /* 0x040fe40000000000 */
[----:B------:R-:W-:-:S04]  /*0550*/  DADD R12, R12, -1 ;  /* 0xbff000000c0c7429 */ /* 0x000fc80000000000 */
[----:B------:R-:W0:Y:S02]  /*0560*/  MUFU.RCP64H R15, R17 ;  /* 0x00000011000f7308 */ /* 0x000e240000001800 */
[----:B0-----:R-:W-:-:S08]  /*0570*/  DFMA R10, -R16, R14, 1 ;  /* 0x3ff00000100a742b */ /* 0x001fd0000000010e */
[----:B------:R-:W-:-:S08]  /*0580*/  DFMA R10, R10, R10, R10 ;  /* 0x0000000a0a0a722b */ /* 0x000fd0000000000a */
[----:B------:R-:W-:-:S08]  /*0590*/  DFMA R14, R14, R10, R14 ;  /* 0x0000000a0e0e722b */ /* 0x000fd0000000000e */
[----:B------:R-:W-:-:S08]  /*05a0*/  DMUL R10, R12, R14 ;  /* 0x0000000e0c0a7228 */ /* 0x000fd00000000000 */
[----:B------:R-:W-:-:S08]  /*05b0*/  DFMA R10, R12, R14, R10 ;  /* 0x0000000e0c0a722b */ /* 0x000fd0000000000a */
[----:B------:R-:W-:-:S08]  /*05c0*/  DMUL R18, R10, R10 ;  /* 0x0000000a0a127228 */ /* 0x000fd00000000000 */
[----:B------:R-:W-:Y:S01]  /*05d0*/  DFMA R16, R18, UR6, R20 ;  /* 0x0000000612107c2b */ /* 0x000fe20008000014 */
[----:B------:R-:W-:Y:S01]  /*05e0*/  UMOV UR6, 0x75488a3f ;  /* 0x75488a3f00067882 */ /* 0x000fe20000000000 */
[----:B------:R-:W-:Y:S01]  /*05f0*/  UMOV UR7, 0x3ef3b20a ;  /* 0x3ef3b20a00077882 */ /* 0x000fe20000000000 */
[----:B------:R-:W-:-:S05]  /*0600*/  DADD R20, R12, -R10 ;  /* 0x000000000c147229 */ /* 0x000fca000000080a */
[----:B------:R-:W-:Y:S01]  /*0610*/  DFMA R16, R18, R16, UR6 ;  /* 0x0000000612107e2b */ /* 0x000fe20008000010 */
[----:B------:R-:W-:Y:S01]  /*0620*/  UMOV UR6, 0xe4faecd5 ;  /* 0xe4faecd500067882 */ /* 0x000fe20000000000 */
[----:B------:R-:W-:Y:S01]  /*0630*/  UMOV UR7, 0x3f1745cd ;  /* 0x3f1745cd00077882 */ /* 0x000fe20000000000 */
[----:B------:R-:W-:-:S05]  /*0640*/  DADD R22, R20, R20 ;  /* 0x0000000014167229 */ /* 0x000fca0000000014 */
[----:B------:R-:W-:Y:S01]  /*0650*/  DFMA R16, R18, R16, UR6 ;  /* 0x0000000612107e2b */ /* 0x000fe20008000010 */
[----:B------:R-:W-:Y:S01]  /*0660*/  UMOV UR6, 0x258a578b ;  /* 0x258a578b00067882 */ /* 0x000fe20000000000 */
[----:B------:R-:W-:Y:S01]  /*0670*/  UMOV UR7, 0x3f3c71c7 ;  /* 0x3f3c71c700077882 */ /* 0x000fe20000000000 */
[----:B------:R-:W-:-:S05]  /*0680*/  DFMA R22, R12, -R10, R22 ;  /* 0x8000000a0c16722b */ /* 0x000fca0000000016 */
[----:B------:R-:W-:Y:S01]  /*0690*/  DFMA R16, R18, R16, UR6 ;  /* 0x0000000612107e2b */ /* 0x000fe20008000010 */
[----:B------:R-:W-:Y:S01]  /*06a0*/  UMOV UR6, 0x9242b910 ;  /* 0x9242b91000067882 */ /* 0x000fe20000000000 */
[----:B------:R-:W-:Y:S01]  /*06b0*/  UMOV UR7, 0x3f624924 ;  /* 0x3f62492400077882 */ /* 0x000fe20000000000 */
[----:B------:R-:W-:-:S05]  /*06c0*/  DMUL R14, R14, R22 ;  /* 0x000000160e0e7228 */ /* 0x000fca0000000000 */
[----:B------:R-:W-:Y:S01]  /*06d0*/  DFMA R16, R18, R16, UR6 ;  /* 0x0000000612107e2b */ /* 0x000fe20008000010 */
[----:B------:R-:W-:Y:S01]  /*06e0*/  UMOV UR6, 0x99999dfb ;  /* 0x99999dfb00067882 */ /* 0x000fe20000000000 */
[----:B------:R-:W-:-:S06]  /*06f0*/  UMOV UR7, 0x3f899999 ;  /* 0x3f89999900077882 */ /* 0x000fcc0000000000 */
[----:B------:R-:W-:Y:S01]  /*0700*/  DFMA R20, R18, R16, UR6 ;  /* 0x0000000612147e2b */ /* 0x000fe20008000010 */
[----:B------:R-:W-:Y:S01]  /*0710*/  UMOV UR6, 0x55555555 ;  /* 0x5555555500067882 */ /* 0x000fe20000000000 */
[----:B------:R-:W-:Y:S01]  /*0720*/  UMOV UR7, 0x3fb55555 ;  /* 0x3fb5555500077882 */ /* 0x000fe20000000000 */
[----:B------:R-:W-:-:S05]  /*0730*/  DMUL R16, R10, R10 ;  /* 0x0000000a0a107228 */ /* 0x000fca0000000000 */
[----:B------:R-:W-:-:S03]  /*0740*/  DFMA R12, R18, R20, UR6 ;  /* 0x00000006120c7e2b */ /* 0x000fc60008000014 */
[----:B------:R-:W-:-:S05]  /*0750*/  DFMA R24, R10, R10, -R16 ;  /* 0x0000000a0a18722b */ /* 0x000fca0000000810 */
[----:B------:R-:W-:Y:S01]  /*0760*/  DADD R22, -R12, UR6 ;  /* 0x000000060c167e29 */ /* 0x000fe20008000100 */
[----:B------:R-:W-:Y:S01]  /*0770*/  UMOV UR6, 0xb9e7b0 ;  /* 0x00b9e7b000067882 */ /* 0x000fe20000000000 */
[----:B------:R-:W-:-:S06]  /*0780*/  UMOV UR7, 0x3c46a4cb ;  /* 0x3c46a4cb00077882 */ /* 0x000fcc0000000000 */
[----:B------:R-:W-:Y:S02]  /*0790*/  DFMA R18, R18, R20, R22 ;  /* 0x000000141212722b */ /* 0x000fe40000000016 */
[----:B------:R-:W-:Y:S01]  /*07a0*/  DMUL R20, R10, R16 ;  /* 0x000000100a147228 */ /* 0x000fe20000000000 */
[----:B------:R-:W-:Y:S02]  /*07b0*/  VIADD R23, R15, 0x100000 ;  /* 0x001000000f177836 */ /* 0x000fe40000000000 */
[----:B------:R-:W-:-:S03]  /*07c0*/  IMAD.MOV.U32 R22, RZ, RZ, R14 ;  /* 0x000000ffff167224 */ /* 0x000fc600078e000e */
[----:B------:R-:W-:Y:S01]  /*07d0*/  DADD R18, R18, -UR6 ;  /* 0x8000000612127e29 */ /* 0x000fe20008000000 */
[----:B------:R-:W-:Y:S01]  /*07e0*/  UMOV UR6, 0x80000000 ;  /* 0x8000000000067882 */ /* 0x000fe20000000000 */
[----:B------:R-:W-:Y:S01]  /*07f0*/  UMOV UR7, 0x43300000 ;  /* 0x4330000000077882 */ /* 0x000fe20000000000 */
[C---:B------:R-:W-:Y:S02]  /*0800*/  DFMA R22, R10.reuse, R22, R24 ;  /* 0x000000160a16722b */ /* 0x040fe40000000018 */
[----:B------:R-:W-:Y:S02]  /*0810*/  DFMA R24, R10, R16, -R20 ;  /* 0x000000100a18722b */ /* 0x000fe40000000814 */
[----:B------:R-:W-:Y:S01]  /*0820*/  DADD R8, R8, -UR6 ;  /* 0x8000000608087e29 */ /* 0x000fe20008000000 */
[----:B------:R-:W-:Y:S01]  /*0830*/  UMOV UR6, 0xfefa39ef ;  /* 0xfefa39ef00067882 */ /* 0x000fe20000000000 */
[----:B------:R-:W-:-:S04]  /*0840*/  UMOV UR7, 0x3fe62e42 ;  /* 0x3fe62e4200077882 */ /* 0x000fc80000000000 */
[----:B------:R-:W-:Y:S02]  /*0850*/  DFMA R24, R14, R16, R24 ;  /* 0x000000100e18722b */ /* 0x000fe40000000018 */
[----:B------:R-:W-:-:S06]  /*0860*/  DADD R16, R12, R18 ;  /* 0x000000000c107229 */ /* 0x000fcc0000000012 */
[----:B------:R-:W-:Y:S02]  /*0870*/  DFMA R22, R10, R22, R24 ;  /* 0x000000160a16722b */ /* 0x000fe40000000018 */
[----:B------:R-:W-:Y:S02]  /*0880*/  DADD R24, R12, -R16 ;  /* 0x000000000c187229 */ /* 0x000fe40000000810 */
[----:B------:R-:W-:-:S06]  /*0890*/  DMUL R12, R16, R20 ;  /* 0x00000014100c7228 */ /* 0x000fcc0000000000 */
[----:B------:R-:W-:Y:S02]  /*08a0*/  DADD R24, R18, R24 ;  /* 0x0000000012187229 */ /* 0x000fe40000000018 */
[----:B------:R-:W-:-:S08]  /*08b0*/  DFMA R18, R16, R20, -R12 ;  /* 0x000000141012722b */ /* 0x000fd0000000080c */
[----:B------:R-:W-:-:S08]  /*08c0*/  DFMA R18, R16, R22, R18 ;  /* 0x000000161012722b */ /* 0x000fd00000000012 */
[----:B------:R-:W-:-:S08]  /*08d0*/  DFMA R24, R24, R20, R18 ;  /* 0x000000141818722b */ /* 0x000fd00000000012 */
[----:B------:R-:W-:-:S08]  /*08e0*/  DADD R18, R12, R24 ;  /* 0x000000000c127229 */ /* 0x000fd00000000018 */
[--C-:B------:R-:W-:Y:S02]  /*08f0*/  DADD R16, R10, R18.reuse ;  /* 0x000000000a107229 */ /* 0x100fe40000000012 */
[----:B------:R-:W-:-:S06]  /*0900*/  DADD R12, R12, -R18 ;  /* 0x000000000c0c7229 */ /* 0x000fcc0000000812 */
[----:B------:R-:W-:Y:S02]  /*0910*/  DADD R10, R10, -R16 ;  /* 0x000000000a0a7229 */ /* 0x000fe40000000810 */
[----:B------:R-:W-:-:S06]  /*0920*/  DADD R12, R24, R12 ;  /* 0x00000000180c7229 */ /* 0x000fcc000000000c */
[----:B------:R-:W-:-:S08]  /*0930*/  DADD R10, R18, R10 ;  /* 0x00000000120a7229 */ /* 0x000fd0000000000a */
[----:B------:R-:W-:-:S08]  /*0940*/  DADD R10, R12, R10 ;  /* 0x000000000c0a7229 */ /* 0x000fd0000000000a */
[----:B------:R-:W-:-:S08]  /*0950*/  DADD R10, R14, R10 ;  /* 0x000000000e0a7229 */ /* 0x000fd0000000000a */
[----:B------:R-:W-:-:S08]  /*0960*/  DADD R12, R16, R10 ;  /* 0x00000000100c7229 */ /* 0x000fd0000000000a */
[--C-:B------:R-:W-:Y:S02]  /*0970*/  DFMA R6, R8, UR6, R12.reuse ;  /* 0x0000000608067c2b */ /* 0x100fe4000800000c */
[----:B------:R-:W-:-:S06]  /*0980*/  DADD R16, R16, -R12 ;  /* 0x0000000010107229 */ /* 0x000fcc000000080c */
[----:B------:R-:W-:Y:S02]  /*0990*/  DFMA R14, R8, -UR6, R6 ;  /* 0x80000006080e7c2b */ /* 0x000fe40008000006 */
[----:B------:R-:W-:-:S06]  /*09a0*/  DADD R16, R10, R16 ;  /* 0x000000000a107229 */ /* 0x000fcc0000000010 */
[----:B------:R-:W-:-:S08]  /*09b0*/  DADD R14, -R12, R14 ;  /* 0x000000000c0e7229 */ /* 0x000fd0000000010e */
[----:B------:R-:W-:-:S08]  /*09c0*/  DADD R14, R16, -R14 ;  /* 0x00000000100e7229 */ /* 0x000fd0000000080e */
[----:B------:R-:W-:-:S08]  /*09d0*/  DFMA R14, R8, UR8, R14 ;  /* 0x00000008080e7c2b */ /* 0x000fd0000800000e */
[----:B------:R-:W-:-:S08]  /*09e0*/  DADD R8, R6, R14 ;  /* 0x0000000006087229 */ /* 0x000fd0000000000e */
[----:B------:R-:W-:Y:S02]  /*09f0*/  DADD R10, R6, -R8 ;  /* 0x00000000060a7229 */ /* 0x000fe40000000808 */
[----:B------:R-:W-:-:S06]  /*0a00*/  DMUL R6, R8, 2 ;  /* 0x4000000008067828 */ /* 0x000fcc0000000000 */
[----:B------:R-:W-:Y:S02]  /*0a10*/  DADD R10, R14, R10 ;  /* 0x000000000e0a7229 */ /* 0x000fe4000000000a */
[----:B------:R-:W-:-:S08]  /*0a20*/  DFMA R12, R8, 2, -R6 ;  /* 0x40000000080c782b */ /* 0x000fd00000000806 */
[----:B------:R-:W-:Y:S01]  /*0a30*/  DFMA R12, R10, 2, R12 ;  /* 0x400000000a0c782b */ /* 0x000fe2000000000c */
[----:B------:R-:W-:Y:S02]  /*0a40*/  IMAD.MOV.U32 R10, RZ, RZ, 0x652b82fe ;  /* 0x652b82feff0a7424 */ /* 0x000fe400078e00ff */
[----:B------:R-:W-:-:S05]  /*0a50*/  IMAD.MOV.U32 R11, RZ, RZ, 0x3ff71547 ;  /* 0x3ff71547ff0b7424 */ /* 0x000fca00078e00ff */
[----:B------:R-:W-:-:S08]  /*0a60*/  DADD R8, R6, R12 ;  /* 0x0000000006087229 */ /* 0x000fd0000000000c */
[----:B------:R-:W-:Y:S02]  /*0a70*/  DFMA R10, R8, R10, 6.75539944105574400000e+15 ;  /* 0x43380000080a742b */ /* 0x000fe4000000000a */
[----:B------:R-:W-:Y:S01]  /*0a80*/  FSETP.GEU.AND P0, PT, |R9|, 4.1917929649353027344, PT ;  /* 0x4086232b0900780b */ /* 0x000fe20003f0e200 */
[----:B------:R-:W-:-:S05]  /*0a90*/  DADD R6, R6, -R8 ;  /* 0x0000000006067229 */ /* 0x000fca0000000808 */
[----:B------:R-:W-:-:S03]  /*0aa0*/  DADD R14, R10, -6.75539944105574400000e+15 ;  /* 0xc33800000a0e7429 */ /* 0x000fc60000000000 */
[----:B------:R-:W-:-:S05]  /*0ab0*/  DADD R12, R12, R6 ;  /* 0x000000000c0c7229 */ /* 0x000fca0000000006 */
[----:B------:R-:W-:Y:S01]  /*0ac0*/  DFMA R16, R14, -UR6, R8 ;  /* 0x800000060e107c2b */ /* 0x000fe20008000008 */
[----:B------:R-:W-:Y:S01]  /*0ad0*/  UMOV UR6, 0x3b39803f ;  /* 0x3b39803f00067882 */ /* 0x000fe20000000000 */
[----:B------:R-:W-:-:S06]  /*0ae0*/  UMOV UR7, 0x3c7abc9e ;  /* 0x3c7abc9e00077882 */ /* 0x000fcc0000000000 */
[----:B------:R-:W-:Y:S01]  /*0af0*/  DFMA R14, R14, -UR6, R16 ;  /* 0x800000060e0e7c2b */ /* 0x000fe20008000010 */
[----:B------:R-:W-:Y:S01]  /*0b00*/  UMOV UR6, 0x69ce2bdf ;  /* 0x69ce2bdf00067882 */ /* 0x000fe20000000000 */
[----:B------:R-:W-:Y:S01]  /*0b10*/  IMAD.MOV.U32 R16, RZ, RZ, -0x35dec16 ;  /* 0xfca213eaff107424 */ /* 0x000fe200078e00ff */
[----:B------:R-:W-:Y:S01]  /*0b20*/  UMOV UR7, 0x3e5ade15 ;  /* 0x3e5ade1500077882 */ /* 0x000fe20000000000 */
[----:B------:R-:W-:-:S06]  /*0b30*/  IMAD.MOV.U32 R17, RZ, RZ, 0x3e928af3 ;  /* 0x3e928af3ff117424 */ /* 0x000fcc00078e00ff */
[----:B------:R-:W-:Y:S01]  /*0b40*/  DFMA R16, R14, UR6, R16 ;  /* 0x000000060e107c2b */ /* 0x000fe20008000010 */
[----:B------:R-:W-:Y:S01]  /*0b50*/  UMOV UR6, 0x62401315 ;  /* 0x6240131500067882 */ /* 0x000fe20000000000 */
[----:B------:R-:W-:-:S06]  /*0b60*/  UMOV UR7, 0x3ec71dee ;  /* 0x3ec71dee00077882 */ /* 0x000fcc0000000000 */
[----:B------:R-:W-:Y:S01]  /*0b70*/  DFMA R16, R14, R16, UR6 ;  /* 0x000000060e107e2b */ /* 0x000fe20008000010 */
        /* <DEDUP_REMOVED lines=20> */
[----:B------:R-:W-:-:S08]  /*0cc0*/  DFMA R16, R14, R16, UR6 ;  /* 0x000000060e107e2b */ /* 0x000fd00008000010 */
[----:B------:R-:W-:-:S08]  /*0cd0*/  DFMA R16, R14, R16, 1 ;  /* 0x3ff000000e10742b */ /* 0x000fd00000000010 */
[----:B------:R-:W-:-:S10]  /*0ce0*/  DFMA R14, R14, R16, 1 ;  /* 0x3ff000000e0e742b */ /* 0x000fd40000000010 */
[----:B------:R-:W-:Y:S02]  /*0cf0*/  IMAD R7, R10, 0x100000, R15 ;  /* 0x001000000a077824 */ /* 0x000fe400078e020f */
[----:B------:R-:W-:Y:S01]  /*0d00*/  IMAD.MOV.U32 R6, RZ, RZ, R14 ;  /* 0x000000ffff067224 */ /* 0x000fe200078e000e */
[----:B------:R-:W-:Y:S06]  /*0d10*/  @!P0 BRA `(.L_x_4) ;  /* 0x0000000000308947 */ /* 0x000fec0003800000 */
[----:B------:R-:W-:Y:S01]  /*0d20*/  FSETP.GEU.AND P1, PT, |R9|, 4.2275390625, PT ;  /* 0x408748000900780b */ /* 0x000fe20003f2e200 */
[C---:B------:R-:W-:Y:S02]  /*0d30*/  DADD R16, R8.reuse, +INF ;  /* 0x7ff0000008107429 */ /* 0x040fe40000000000 */
[----:B------:R-:W-:-:S08]  /*0d40*/  DSETP.GEU.AND P0, PT, R8, RZ, PT ;  /* 0x000000ff0800722a */ /* 0x000fd00003f0e000 */
[----:B------:R-:W-:Y:S02]  /*0d50*/  FSEL R7, R17, RZ, P0 ;  /* 0x000000ff11077208 */ /* 0x000fe40000000000 */
[----:B------:R-:W-:-:S04]  /*0d60*/  @!P1 LEA.HI R6, R10, R10, RZ, 0x1 ;  /* 0x0000000a0a069211 */ /* 0x000fc800078f08ff */
[----:B------:R-:W-:Y:S02]  /*0d70*/  @!P1 SHF.R.S32.HI R9, RZ, 0x1, R6 ;  /* 0x00000001ff099819 */ /* 0x000fe40000011406 */
[----:B------:R-:W-:-:S03]  /*0d80*/  FSEL R6, R16, RZ, P0 ;  /* 0x000000ff10067208 */ /* 0x000fc60000000000 */
[----:B------:R-:W-:Y:S02]  /*0d90*/  @!P1 IMAD.IADD R8, R10, 0x1, -R9 ;  /* 0x000000010a089824 */ /* 0x000fe400078e0a09 */
[----:B------:R-:W-:-:S03]  /*0da0*/  @!P1 IMAD R15, R9, 0x100000, R15 ;  /* 0x00100000090f9824 */ /* 0x000fc600078e020f */
[----:B------:R-:W-:Y:S01]  /*0db0*/  @!P1 LEA R9, R8, 0x3ff00000, 0x14 ;  /* 0x3ff0000008099811 */ /* 0x000fe200078ea0ff */
[----:B------:R-:W-:-:S06]  /*0dc0*/  @!P1 IMAD.MOV.U32 R8, RZ, RZ, RZ ;  /* 0x000000ffff089224 */ /* 0x000fcc00078e00ff */
[----:B------:R-:W-:-:S11]  /*0dd0*/  @!P1 DMUL R6, R14, R8 ;  /* 0x000000080e069228 */ /* 0x000fd60000000000 */
.L_x_4:
[----:B------:R-:W-:Y:S02]  /*0de0*/  DFMA R12, R12, R6, R6 ;  /* 0x000000060c0c722b */ /* 0x000fe40000000006 */
[----:B------:R-:W-:-:S08]  /*0df0*/  DSETP.NEU.AND P0, PT, |R6|, +INF , PT ;  /* 0x7ff000000600742a */ /* 0x000fd00003f0d200 */
[----:B------:R-:W-:Y:S01]  /*0e00*/  FSEL R8, R6, R12, !P0 ;  /* 0x0000000c06087208 */ /* 0x000fe20004000000 */
[----:B------:R-:W-:Y:S01]  /*0e10*/  IMAD.MOV.U32 R6, RZ, RZ, R0 ;  /* 0x000000ffff067224 */ /* 0x000fe200078e0000 */
[----:B------:R-:W-:Y:S01]  /*0e20*/  FSEL R9, R7, R13, !P0 ;  /* 0x0000000d07097208 */ /* 0x000fe20004000000 */
[----:B------:R-:W-:-:S04]  /*0e30*/  IMAD.MOV.U32 R7, RZ, RZ, 0x0 ;  /* 0x00000000ff077424 */ /* 0x000fc800078e00ff */
[----:B------:R-:W-:Y:S05]  /*0e40*/  RET.REL.NODEC R6 `(_Z10huber_lossPKfS0_Pfm) ;  /* 0xfffffff0066c7950 */ /* 0x000fea0003c3ffff */
.L_x_5:
[----:B------:R-:W-:-:S00]  /*0e50*/  BRA `(.L_x_5) ;  /* 0xfffffffc00fc7947 */ /* 0x000fc0000383ffff */
[----:B------:R-:W-:-:S00]  /*0e60*/  NOP ;  /* 0x0000000000007918 */ /* 0x000fc00000000000 */
        /* <DEDUP_REMOVED lines=9> */
.L_x_6:


//--------------------- .nv.shared.reserved.0     --------------------------
	.section	.nv.shared.reserved.0,"aw",@nobits
	.weak		__nv_reservedSMEM_offset_0_alias
	.size		__nv_reservedSMEM_offset_0_alias, 0, 64
	.other		__nv_reservedSMEM_offset_0_alias,@"STO_CUDA_RESERVED_SHARED STV_DEFAULT"
__nv_reservedSMEM_offset_0_alias:
	.zero		0
	.zero		64


//--------------------- .nv.constant0._Z10huber_lossPKfS0_Pfm --------------------------
	.section	.nv.constant0._Z10huber_lossPKfS0_Pfm,"a",@progbits
	.sectionflags	@""
	.align	4
.nv.constant0._Z10huber_lossPKfS0_Pfm:
	.zero		928


//--------------------- SYMBOLS --------------------------

	.type		.nv.reservedSmem.offset0,@object
	.size		.nv.reservedSmem.offset0,0x4
